//
// Generated by NVIDIA NVVM Compiler
//
// Compiler Build ID: CL-36424714
// Cuda compilation tools, release 13.0, V13.0.88
// Based on NVVM 20.0.0
//

.version 9.0
.target sm_100
.address_size 64

	// .globl	_Z4testd
.func  (.param .align 16 .b8 func_retval0[16]) __internal_trig_reduction_slowpathd
(
	.param .b64 __internal_trig_reduction_slowpathd_param_0
)
;
.global .align 8 .b8 __cudart_i2opi_d[144] = {8, 93, 141, 31, 177, 95, 251, 107, 234, 146, 82, 138, 247, 57, 7, 61, 123, 241, 229, 235, 199, 186, 39, 117, 45, 234, 95, 158, 102, 63, 70, 79, 183, 9, 203, 39, 207, 126, 54, 109, 31, 109, 10, 90, 139, 17, 47, 239, 15, 152, 5, 222, 255, 151, 248, 31, 59, 40, 249, 189, 139, 95, 132, 156, 244, 57, 83, 131, 57, 214, 145, 57, 65, 126, 95, 180, 38, 112, 156, 233, 132, 68, 187, 46, 245, 53, 130, 232, 62, 167, 41, 177, 28, 235, 29, 254, 28, 146, 209, 9, 234, 46, 73, 6, 224, 210, 77, 66, 58, 110, 36, 183, 97, 197, 187, 222, 171, 99, 81, 254, 65, 144, 67, 60, 153, 149, 98, 219, 192, 221, 52, 245, 209, 87, 39, 252, 41, 21, 68, 78, 110, 131, 249, 162};

.visible .entry _Z4testd(
	.param .f64 _Z4testd_param_0
)
{
	.reg .pred 	%p<15>;
	.reg .b32 	%r<17>;
	.reg .b64 	%fd<66>;

	ld.param.f64 	%fd12, [_Z4testd_param_0];
	abs.f64 	%fd1, %fd12;
	setp.gtu.f64 	%p1, %fd1, 0d3FE97F4A8F9D3F28;
	@%p1 bra 	$L__BB0_6;
	setp.le.f64 	%p2, %fd1, 0d402471FCB6A7A8C0;
	@%p2 bra 	$L__BB0_12;
	rcp.approx.ftz.f64 	%fd13, %fd1;
	neg.f64 	%fd14, %fd1;
	fma.rn.f64 	%fd15, %fd14, %fd13, 0d3FF0000000000000;
	fma.rn.f64 	%fd16, %fd15, %fd15, %fd15;
	fma.rn.f64 	%fd17, %fd16, %fd13, %fd13;
	mul.f64 	%fd18, %fd17, %fd17;
	fma.rn.f64 	%fd19, %fd18, 0dC14602FE1C34685E, 0d410ECD4523B12B84;
	fma.rn.f64 	%fd20, %fd19, %fd18, 0dC0C7A2FC1972F05A;
	fma.rn.f64 	%fd21, %fd20, %fd18, 0d407EBA131F7E5BEB;
	fma.rn.f64 	%fd22, %fd21, %fd18, 0dC0373B92E6E7CC7D;
	fma.rn.f64 	%fd23, %fd22, %fd18, 0d3FFA31BEE63A2F08;
	fma.rn.f64 	%fd24, %fd23, %fd18, 0dBFCAD320104D5D05;
	fma.rn.f64 	%fd25, %fd24, %fd18, 0d3FB0AAAA9C76D07E;
	fma.rn.f64 	%fd26, %fd25, %fd18, 0dBFBFFFFFFFFDACEC;
	fma.rn.f64 	%fd2, %fd26, %fd17, %fd1;
	mul.f64 	%fd27, %fd2, 0d3FE45F306DC9C883;
	cvt.rni.s32.f64 	%r15, %fd27;
	cvt.rn.f64.s32 	%fd28, %r15;
	fma.rn.f64 	%fd29, %fd28, 0dBFF921FB54442D18, %fd2;
	fma.rn.f64 	%fd30, %fd28, 0dBC91A62633145C00, %fd29;
	fma.rn.f64 	%fd64, %fd28, 0dB97B839A252049C0, %fd30;
	abs.f64 	%fd31, %fd2;
	setp.ltu.f64 	%p3, %fd31, 0d41E0000000000000;
	@%p3 bra 	$L__BB0_4;
	{ // callseq 0, 0
	.param .b64 param0;
	st.param.f64 	[param0], %fd2;
	.param .align 16 .b8 retval0[16];
	call.uni (retval0), 
	__internal_trig_reduction_slowpathd, 
	(
	param0
	);
	ld.param.f64 	%fd64, [retval0];
	ld.param.b32 	%r15, [retval0+8];
	} // callseq 0
$L__BB0_4:
	and.b32  	%r8, %r15, 3;
	cvt.rn.f64.u32 	%fd33, %r8;
	add.f64 	%fd34, %fd64, 0dBFE921FB54442D18;
	fma.rn.f64 	%fd6, %fd33, 0d3FF921FB54442D18, %fd34;
	abs.f64 	%fd35, %fd6;
	setp.eq.f64 	%p4, %fd35, 0d7FF0000000000000;
	setp.ltu.f64 	%p5, %fd35, 0d41E0000000000000;
	or.pred  	%p6, %p4, %p5;
	@%p6 bra 	$L__BB0_12;
	{ // callseq 1, 0
	.param .b64 param0;
	st.param.f64 	[param0], %fd6;
	.param .align 16 .b8 retval0[16];
	call.uni (retval0), 
	__internal_trig_reduction_slowpathd, 
	(
	param0
	);
	ld.param.f64 	%fd36, [retval0];
	ld.param.b32 	%r9, [retval0+8];
	} // callseq 1
	bra.uni 	$L__BB0_12;
$L__BB0_6:
	setp.le.f64 	%p7, %fd1, 0d40161663B5D9A628;
	@%p7 bra 	$L__BB0_12;
	setp.le.f64 	%p8, %fd1, 0d40214EF30C0C06ED;
	setp.eq.f64 	%p9, %fd1, 0d7FF0000000000000;
	or.pred  	%p10, %p8, %p9;
	@%p10 bra 	$L__BB0_12;
	rcp.approx.ftz.f64 	%fd38, %fd1;
	neg.f64 	%fd39, %fd1;
	fma.rn.f64 	%fd40, %fd39, %fd38, 0d3FF0000000000000;
	fma.rn.f64 	%fd41, %fd40, %fd40, %fd40;
	fma.rn.f64 	%fd42, %fd41, %fd38, %fd38;
	mul.f64 	%fd43, %fd42, %fd42;
	fma.rn.f64 	%fd44, %fd43, 0d418A86A64BE101DC, 0dC15709C79AAC5813;
	fma.rn.f64 	%fd45, %fd44, %fd43, 0d41142A31C980A287;
	fma.rn.f64 	%fd46, %fd45, %fd43, 0dC0C9CBE68930485D;
	fma.rn.f64 	%fd47, %fd46, %fd43, 0d407F583E14E8A4E8;
	fma.rn.f64 	%fd48, %fd47, %fd43, 0dC0374A629C650680;
	fma.rn.f64 	%fd49, %fd48, %fd43, 0d3FFA32A7AF17FAE9;
	fma.rn.f64 	%fd50, %fd49, %fd43, 0dBFCAD32497785CD6;
	fma.rn.f64 	%fd51, %fd50, %fd43, 0d3FB0AAAA9FB75F7B;
	fma.rn.f64 	%fd52, %fd51, %fd43, 0dBFBFFFFFFFFE320F;
	fma.rn.f64 	%fd7, %fd52, %fd42, %fd1;
	mul.f64 	%fd53, %fd7, 0d3FE45F306DC9C883;
	cvt.rni.s32.f64 	%r16, %fd53;
	cvt.rn.f64.s32 	%fd54, %r16;
	fma.rn.f64 	%fd55, %fd54, 0dBFF921FB54442D18, %fd7;
	fma.rn.f64 	%fd56, %fd54, 0dBC91A62633145C00, %fd55;
	fma.rn.f64 	%fd65, %fd54, 0dB97B839A252049C0, %fd56;
	abs.f64 	%fd57, %fd7;
	setp.ltu.f64 	%p11, %fd57, 0d41E0000000000000;
	@%p11 bra 	$L__BB0_10;
	{ // callseq 2, 0
	.param .b64 param0;
	st.param.f64 	[param0], %fd7;
	.param .align 16 .b8 retval0[16];
	call.uni (retval0), 
	__internal_trig_reduction_slowpathd, 
	(
	param0
	);
	ld.param.f64 	%fd65, [retval0];
	ld.param.b32 	%r16, [retval0+8];
	} // callseq 2
$L__BB0_10:
	and.b32  	%r12, %r16, 3;
	cvt.rn.f64.u32 	%fd59, %r12;
	add.f64 	%fd60, %fd65, 0dC002D97C7F3321D2;
	fma.rn.f64 	%fd11, %fd59, 0d3FF921FB54442D18, %fd60;
	abs.f64 	%fd61, %fd11;
	setp.eq.f64 	%p12, %fd61, 0d7FF0000000000000;
	setp.ltu.f64 	%p13, %fd61, 0d41E0000000000000;
	or.pred  	%p14, %p12, %p13;
	@%p14 bra 	$L__BB0_12;
	{ // callseq 3, 0
	.param .b64 param0;
	st.param.f64 	[param0], %fd11;
	.param .align 16 .b8 retval0[16];
	call.uni (retval0), 
	__internal_trig_reduction_slowpathd, 
	(
	param0
	);
	ld.param.f64 	%fd62, [retval0];
	ld.param.b32 	%r13, [retval0+8];
	} // callseq 3
$L__BB0_12:
	ret;

}
.func  (.param .align 16 .b8 func_retval0[16]) __internal_trig_reduction_slowpathd(
	.param .b64 __internal_trig_reduction_slowpathd_param_0
)
{
	.local .align 8 .b8 	__local_depot1[40];
	.reg .b64 	%SP;
	.reg .b64 	%SPL;
	.reg .pred 	%p<10>;
	.reg .b32 	%r<47>;
	.reg .b64 	%rd<74>;
	.reg .b64 	%fd<5>;

	mov.u64 	%SPL, __local_depot1;
	ld.param.f64 	%fd4, [__internal_trig_reduction_slowpathd_param_0];
	add.u64 	%rd1, %SPL, 0;
	{
	.reg .b32 %temp; 
	mov.b64 	{%temp, %r1}, %fd4;
	}
	shr.u32 	%r2, %r1, 20;
	and.b32  	%r3, %r2, 2047;
	setp.eq.s32 	%p1, %r3, 2047;
	mov.b32 	%r46, 0;
	@%p1 bra 	$L__BB1_9;
	add.s32 	%r20, %r3, -1024;
	mov.b64 	%rd20, %fd4;
	shl.b64 	%rd2, %rd20, 11;
	shr.u32 	%r4, %r20, 6;
	sub.s32 	%r45, 15, %r4;
	sub.s32 	%r21, 19, %r4;
	setp.lt.u32 	%p2, %r20, 128;
	selp.b32 	%r6, 18, %r21, %p2;
	setp.ge.s32 	%p3, %r45, %r6;
	mov.b64 	%rd70, 0;
	@%p3 bra 	$L__BB1_4;
	add.s32 	%r23, %r6, %r4;
	neg.s32 	%r43, %r23;
	or.b64  	%rd3, %rd2, -9223372036854775808;
	mov.b64 	%rd70, 0;
	mov.b32 	%r42, 0;
	mov.u64 	%rd25, __cudart_i2opi_d;
	mov.u32 	%r44, %r45;
$L__BB1_3:
	.pragma "nounroll";
	mul.wide.s32 	%rd22, %r42, 8;
	add.s64 	%rd23, %rd1, %rd22;
	mul.wide.s32 	%rd24, %r44, 8;
	add.s64 	%rd26, %rd25, %rd24;
	ld.global.nc.u64 	%rd27, [%rd26];
	{
	.reg .u32 %r0, %r1, %r2, %r3, %alo, %ahi, %blo, %bhi, %clo, %chi;
	mov.b64 	{%alo,%ahi}, %rd27;
	mov.b64 	{%blo,%bhi}, %rd3;
	mov.b64 	{%clo,%chi}, %rd70;
	mad.lo.cc.u32 	%r0, %alo, %blo, %clo;
	madc.hi.cc.u32 	%r1, %alo, %blo, %chi;
	madc.hi.u32 	%r2, %alo, %bhi, 0;
	mad.lo.cc.u32 	%r1, %alo, %bhi, %r1;
	madc.hi.cc.u32 	%r2, %ahi, %blo, %r2;
	madc.hi.u32 	%r3, %ahi, %bhi, 0;
	mad.lo.cc.u32 	%r1, %ahi, %blo, %r1;
	madc.lo.cc.u32 	%r2, %ahi, %bhi, %r2;
	addc.u32 	%r3, %r3, 0;
	mov.b64 	%rd28, {%r0,%r1};
	mov.b64 	%rd70, {%r2,%r3};
	}
	st.local.u64 	[%rd23], %rd28;
	add.s32 	%r44, %r44, 1;
	add.s32 	%r43, %r43, 1;
	add.s32 	%r42, %r42, 1;
	setp.ne.s32 	%p4, %r43, -15;
	mov.u32 	%r45, %r6;
	@%p4 bra 	$L__BB1_3;
$L__BB1_4:
	cvt.s64.s32 	%rd29, %r45;
	cvt.u64.u32 	%rd30, %r4;
	add.s64 	%rd31, %rd30, %rd29;
	shl.b64 	%rd32, %rd31, 3;
	add.s64 	%rd33, %rd1, %rd32;
	st.local.u64 	[%rd33+-120], %rd70;
	and.b32  	%r15, %r2, 63;
	ld.local.u64 	%rd72, [%rd1+16];
	ld.local.u64 	%rd71, [%rd1+24];
	setp.eq.s32 	%p5, %r15, 0;
	@%p5 bra 	$L__BB1_6;
	shl.b64 	%rd34, %rd71, %r15;
	shr.u64 	%rd35, %rd72, 1;
	xor.b32  	%r24, %r15, 63;
	shr.u64 	%rd36, %rd35, %r24;
	or.b64  	%rd71, %rd34, %rd36;
	ld.local.u64 	%rd37, [%rd1+8];
	shl.b64 	%rd38, %rd72, %r15;
	shr.u64 	%rd39, %rd37, 1;
	shr.u64 	%rd40, %rd39, %r24;
	or.b64  	%rd72, %rd38, %rd40;
$L__BB1_6:
	and.b32  	%r25, %r1, -2147483648;
	shr.u64 	%rd41, %rd71, 62;
	cvt.u32.u64 	%r26, %rd41;
	mov.b64 	{%r27, %r28}, %rd71;
	mov.b64 	{%r29, %r30}, %rd72;
	shf.l.wrap.b32 	%r31, %r30, %r27, 2;
	shf.l.wrap.b32 	%r32, %r27, %r28, 2;
	mov.b64 	%rd42, {%r31, %r32};
	shl.b64 	%rd43, %rd72, 2;
	shr.u64 	%rd44, %rd42, 63;
	cvt.u32.u64 	%r33, %rd44;
	add.s32 	%r34, %r33, %r26;
	setp.eq.s32 	%p6, %r25, 0;
	neg.s32 	%r35, %r34;
	selp.b32 	%r46, %r34, %r35, %p6;
	setp.gt.s64 	%p7, %rd42, -1;
	mov.b64 	%rd45, 0;
	{
	.reg .u32 %r0, %r1, %r2, %r3, %a0, %a1, %a2, %a3, %b0, %b1, %b2, %b3;
	mov.b64 	{%a0,%a1}, %rd45;
	mov.b64 	{%a2,%a3}, %rd45;
	mov.b64 	{%b0,%b1}, %rd43;
	mov.b64 	{%b2,%b3}, %rd42;
	sub.cc.u32 	%r0, %a0, %b0;
	subc.cc.u32 	%r1, %a1, %b1;
	subc.cc.u32 	%r2, %a2, %b2;
	subc.u32 	%r3, %a3, %b3;
	mov.b64 	%rd46, {%r0,%r1};
	mov.b64 	%rd47, {%r2,%r3};
	}
	xor.b32  	%r36, %r25, -2147483648;
	selp.b64 	%rd73, %rd42, %rd47, %p7;
	selp.b64 	%rd14, %rd43, %rd46, %p7;
	selp.b32 	%r17, %r25, %r36, %p7;
	clz.b64 	%r37, %rd73;
	cvt.u64.u32 	%rd15, %r37;
	setp.eq.s32 	%p8, %r37, 0;
	@%p8 bra 	$L__BB1_8;
	cvt.u32.u64 	%r38, %rd15;
	and.b32  	%r39, %r38, 63;
	shl.b64 	%rd48, %rd73, %r39;
	shr.u64 	%rd49, %rd14, 1;
	not.b32 	%r40, %r38;
	and.b32  	%r41, %r40, 63;
	shr.u64 	%rd50, %rd49, %r41;
	or.b64  	%rd73, %rd48, %rd50;
$L__BB1_8:
	mov.b64 	%rd51, -3958705157555305931;
	{
	.reg .u32 %r0, %r1, %r2, %r3, %alo, %ahi, %blo, %bhi;
	mov.b64 	{%alo,%ahi}, %rd73;
	mov.b64 	{%blo,%bhi}, %rd51;
	mul.lo.u32 	%r0, %alo, %blo;
	mul.hi.u32 	%r1, %alo, %blo;
	mad.lo.cc.u32 	%r1, %alo, %bhi, %r1;
	madc.hi.u32 	%r2, %alo, %bhi, 0;
	mad.lo.cc.u32 	%r1, %ahi, %blo, %r1;
	madc.hi.cc.u32 	%r2, %ahi, %blo, %r2;
	madc.hi.u32 	%r3, %ahi, %bhi, 0;
	mad.lo.cc.u32 	%r2, %ahi, %bhi, %r2;
	addc.u32 	%r3, %r3, 0;
	mov.b64 	%rd52, {%r0,%r1};
	mov.b64 	%rd53, {%r2,%r3};
	}
	setp.gt.s64 	%p9, %rd53, 0;
	{
	.reg .u32 %r0, %r1, %r2, %r3, %a0, %a1, %a2, %a3, %b0, %b1, %b2, %b3;
	mov.b64 	{%a0,%a1}, %rd52;
	mov.b64 	{%a2,%a3}, %rd53;
	mov.b64 	{%b0,%b1}, %rd52;
	mov.b64 	{%b2,%b3}, %rd53;
	add.cc.u32 	%r0, %a0, %b0;
	addc.cc.u32 	%r1, %a1, %b1;
	addc.cc.u32 	%r2, %a2, %b2;
	addc.u32 	%r3, %a3, %b3;
	mov.b64 	%rd54, {%r0,%r1};
	mov.b64 	%rd55, {%r2,%r3};
	}
	selp.b64 	%rd56, %rd55, %rd53, %p9;
	selp.s64 	%rd57, -1, 0, %p9;
	sub.s64 	%rd58, %rd57, %rd15;
	cvt.u64.u32 	%rd59, %r17;
	shl.b64 	%rd60, %rd59, 32;
	add.s64 	%rd61, %rd56, 1;
	shr.u64 	%rd62, %rd61, 10;
	add.s64 	%rd63, %rd62, 1;
	shr.u64 	%rd64, %rd63, 1;
	shl.b64 	%rd65, %rd58, 52;
	add.s64 	%rd66, %rd65, %rd64;
	add.s64 	%rd67, %rd66, 4602678819172646912;
	or.b64  	%rd68, %rd67, %rd60;
	mov.b64 	%fd4, %rd68;
$L__BB1_9:
	st.param.f64 	[func_retval0], %fd4;
	st.param.b32 	[func_retval0+8], %r46;
	ret;

}


// ===== COMPILED SASS (sm_100) =====

	.target	sm_100

	.elftype	@"ET_EXEC"


//--------------------- .note.nv.tkinfo           --------------------------
	.section	.note.nv.tkinfo,"",@"SHT_NOTE"
	.sectionflags	@"SHF_NOTE_NV_TKINFO"
	.tkinfo
        /*0018*/ 	.word	0x00000002
        /*0030*/ 	.string	""
        /*0030*/ 	.string	"ptxas"
        /*0030*/ 	.string	"Cuda compilation tools, release 13.0, V13.0.88"
        /*0030*/ 	.string	"Build cuda_13.0.r13.0/compiler.36424714_0"
        /*0030*/ 	.string	"-arch sm_100 -m 64 "



//--------------------- .note.nv.cuinfo           --------------------------
	.section	.note.nv.cuinfo,"",@"SHT_NOTE"
	.sectionflags	@"SHF_NOTE_NV_CUINFO"
        /*0018*/ 	.short	0x0002
        /*001a*/ 	.short	0x0064
        /*001c*/ 	.short	0x0082
	.zero		2


//--------------------- .nv.info                  --------------------------
	.section	.nv.info,"",@"SHT_CUDA_INFO"
	.align	4


	//----- nvinfo : EIATTR_REGCOUNT
	.align		4
        /*0000*/ 	.byte	0x04, 0x2f
        /*0002*/ 	.short	(.L_2 - .L_1)
	.align		4
.L_1:
        /*0004*/ 	.word	index@(_Z4testd)
        /*0008*/ 	.word	0x0000001a


	//----- nvinfo : EIATTR_FRAME_SIZE
	.align		4
.L_2:
        /*000c*/ 	.byte	0x04, 0x11
        /*000e*/ 	.short	(.L_4 - .L_3)
	.align		4
.L_3:
        /*0010*/ 	.word	index@($_Z4testd$__internal_trig_reduction_slowpathd)
        /*0014*/ 	.word	0x00000028


	//----- nvinfo : EIATTR_FRAME_SIZE
	.align		4
.L_4:
        /*0018*/ 	.byte	0x04, 0x11
        /*001a*/ 	.short	(.L_6 - .L_5)
	.align		4
.L_5:
        /*001c*/ 	.word	index@(_Z4testd)
        /*0020*/ 	.word	0x00000028


	//----- nvinfo : EIATTR_MIN_STACK_SIZE
	.align		4
.L_6:
        /*0024*/ 	.byte	0x04, 0x12
        /*0026*/ 	.short	(.L_8 - .L_7)
	.align		4
.L_7:
        /*0028*/ 	.word	index@(_Z4testd)
        /*002c*/ 	.word	0x00000028
.L_8:


//--------------------- .nv.compat                --------------------------
	.section	.nv.compat,"",@"SHT_CUDA_COMPAT_INFO"
	.align	4
        /*0000*/ 	.byte	0x02, 0x09, 0x00, 0x00, 0x02, 0x02, 0x01, 0x00, 0x02, 0x05, 0x05, 0x00, 0x03, 0x07, 0x01, 0x01
        /*0010*/ 	.byte	0x02, 0x03, 0x00, 0x00, 0x02, 0x06, 0x01, 0x00, 0x04, 0x0b, 0x08, 0x00, 0x01, 0x00, 0x00, 0x00
        /*0020*/ 	.byte	0x00, 0x00, 0x00, 0x00


//--------------------- .nv.info._Z4testd         --------------------------
	.section	.nv.info._Z4testd,"",@"SHT_CUDA_INFO"
	.sectionflags	@""
	.align	4


	//----- nvinfo : EIATTR_CUDA_API_VERSION
	.align		4
        /*0000*/ 	.byte	0x04, 0x37
        /*0002*/ 	.short	(.L_10 - .L_9)
.L_9:
        /*0004*/ 	.word	0x00000082


	//----- nvinfo : EIATTR_KPARAM_INFO
	.align		4
.L_10:
        /*0008*/ 	.byte	0x04, 0x17
        /*000a*/ 	.short	(.L_12 - .L_11)
.L_11:
        /*000c*/ 	.word	0x00000000
        /*0010*/ 	.short	0x0000
        /*0012*/ 	.short	0x0000
        /*0014*/ 	.byte	0x00, 0xf0, 0x21, 0x00


	//----- nvinfo : EIATTR_SPARSE_MMA_MASK
	.align		4
.L_12:
        /*0018*/ 	.byte	0x03, 0x50
        /*001a*/ 	.short	0x0000


	//----- nvinfo : EIATTR_MAXREG_COUNT
	.align		4
        /*001c*/ 	.byte	0x03, 0x1b
        /*001e*/ 	.short	0x00ff


	//----- nvinfo : EIATTR_MERCURY_ISA_VERSION
	.align		4
        /*0020*/ 	.byte	0x03, 0x5f
        /*0022*/ 	.short	0x0101


	//----- nvinfo : EIATTR_VRC_CTA_INIT_COUNT
	.align		4
        /*0024*/ 	.byte	0x02, 0x4a
	.zero		1
	.zero		1


	//----- nvinfo : EIATTR_EXIT_INSTR_OFFSETS
	.align		4
        /*0028*/ 	.byte	0x04, 0x1c
        /*002a*/ 	.short	(.L_14 - .L_13)


	//   ....[0]....
.L_13:
        /*002c*/ 	.word	0x000000a0


	//   ....[1]....
        /*0030*/ 	.word	0x00000480


	//   ....[2]....
        /*0034*/ 	.word	0x000004b0


	//   ....[3]....
        /*0038*/ 	.word	0x000004f0


	//   ....[4]....
        /*003c*/ 	.word	0x00000540


	//   ....[5]....
        /*0040*/ 	.word	0x00000960


	//   ....[6]....
        /*0044*/ 	.word	0x00000990


	//----- nvinfo : EIATTR_CRS_STACK_SIZE
	.align		4
.L_14:
        /*0048*/ 	.byte	0x04, 0x1e
        /*004a*/ 	.short	(.L_16 - .L_15)
.L_15:
        /*004c*/ 	.word	0x00000000


	//----- nvinfo : EIATTR_CBANK_PARAM_SIZE
	.align		4
.L_16:
        /*0050*/ 	.byte	0x03, 0x19
        /*0052*/ 	.short	0x0008


	//----- nvinfo : EIATTR_PARAM_CBANK
	.align		4
        /*0054*/ 	.byte	0x04, 0x0a
        /*0056*/ 	.short	(.L_18 - .L_17)
	.align		4
.L_17:
        /*0058*/ 	.word	index@(.nv.constant0._Z4testd)
        /*005c*/ 	.short	0x0380
        /*005e*/ 	.short	0x0008


	//----- nvinfo : EIATTR_SW_WAR
	.align		4
.L_18:
        /*0060*/ 	.byte	0x04, 0x36
        /*0062*/ 	.short	(.L_20 - .L_19)
.L_19:
        /*0064*/ 	.word	0x00000008
.L_20:


//--------------------- .nv.callgraph             --------------------------
	.section	.nv.callgraph,"",@"SHT_CUDA_CALLGRAPH"
	.align	4
	.sectionentsize	8
	.align		4
        /*0000*/ 	.word	0x00000000
	.align		4
        /*0004*/ 	.word	0xffffffff
	.align		4
        /*0008*/ 	.word	0x00000000
	.align		4
        /*000c*/ 	.word	0xfffffffe
	.align		4
        /*0010*/ 	.word	0x00000000
	.align		4
        /*0014*/ 	.word	0xfffffffd
	.align		4
        /*0018*/ 	.word	0x00000000
	.align		4
        /*001c*/ 	.word	0xfffffffc


//--------------------- .nv.constant4             --------------------------
	.section	.nv.constant4,"a",@progbits
	.align	8
	.align		8
.nv.constant4:
        /*0000*/ 	.dword	__cudart_i2opi_d


//--------------------- .text._Z4testd            --------------------------
	.section	.text._Z4testd,"ax",@progbits
	.align	128
        .global         _Z4testd
        .type           _Z4testd,@function
        .size           _Z4testd,(.L_x_8 - _Z4testd)
        .other          _Z4testd,@"STO_CUDA_ENTRY STV_DEFAULT"
_Z4testd:
.text._Z4testd:
[----:B------:R-:W0:Y:S08]  /*0000*/  LDC R1, c[0x0][0x37c] ;  /* 0x0000df00ff017b82 */ /* 0x000e300000000800 */
[----:B------:R-:W1:Y:S01]  /*0010*/  LDC.64 R2, c[0x0][0x380] ;  /* 0x0000e000ff027b82 */ /* 0x000e620000000a00 */
[----:B------:R-:W-:Y:S01]  /*0020*/  UMOV UR4, 0x8f9d3f28 ;  /* 0x8f9d3f2800047882 */ /* 0x000fe20000000000 */
[----:B------:R-:W-:Y:S01]  /*0030*/  UMOV UR5, 0x3fe97f4a ;  /* 0x3fe97f4a00057882 */ /* 0x000fe20000000000 */
[----:B0-----:R-:W-:Y:S01]  /*0040*/  VIADD R1, R1, 0xffffffd8 ;  /* 0xffffffd801017836 */ /* 0x001fe20000000000 */
[----:B-1----:R-:W-:-:S14]  /*0050*/  DSETP.GTU.AND P0, PT, |R2|, UR4, PT ;  /* 0x0000000402007e2a */ /* 0x002fdc000bf0c200 */
[----:B------:R-:W-:Y:S05]  /*0060*/  @P0 BRA `(.L_x_0) ;  /* 0x0000000400140947 */ /* 0x000fea0003800000 */
[----:B------:R-:W-:Y:S01]  /*0070*/  UMOV UR4, 0xb6a7a8c0 ;  /* 0xb6a7a8c000047882 */ /* 0x000fe20000000000 */
[----:B------:R-:W-:Y:S02]  /*0080*/  UMOV UR5, 0x402471fc ;  /* 0x402471fc00057882 */ /* 0x000fe40000000000 */
[----:B------:R-:W-:-:S14]  /*0090*/  DSETP.GTU.AND P0, PT, |R2|, UR4, PT ;  /* 0x0000000402007e2a */ /* 0x000fdc000bf0c200 */
[----:B------:R-:W-:Y:S05]  /*00a0*/  @!P0 EXIT ;  /* 0x000000000000894d */ /* 0x000fea0003800000 */
[----:B------:R-:W-:Y:S01]  /*00b0*/  DADD R10, -RZ, |R2| ;  /* 0x00000000ff0a7229 */ /* 0x000fe20000000502 */
[----:B------:R-:W-:Y:S01]  /*00c0*/  IMAD.MOV.U32 R4, RZ, RZ, RZ ;  /* 0x000000ffff047224 */ /* 0x000fe200078e00ff */
[----:B------:R-:W-:Y:S01]  /*00d0*/  UMOV UR4, 0x1c34685e ;  /* 0x1c34685e00047882 */ /* 0x000fe20000000000 */
[----:B------:R-:W-:Y:S01]  /*00e0*/  IMAD.MOV.U32 R8, RZ, RZ, 0x23b12b84 ;  /* 0x23b12b84ff087424 */ /* 0x000fe200078e00ff */
[----:B------:R-:W-:Y:S01]  /*00f0*/  UMOV UR5, 0x414602fe ;  /* 0x414602fe00057882 */ /* 0x000fe20000000000 */
[----:B------:R-:W-:Y:S01]  /*0100*/  IMAD.MOV.U32 R9, RZ, RZ, 0x410ecd45 ;  /* 0x410ecd45ff097424 */ /* 0x000fe200078e00ff */
[----:B------:R-:W0:Y:S02]  /*0110*/  MUFU.RCP64H R5, R11 ;  /* 0x0000000b00057308 */ /* 0x000e240000001800 */
[----:B0-----:R-:W-:-:S08]  /*0120*/  DFMA R6, R4, -|R2|, 1 ;  /* 0x3ff000000406742b */ /* 0x001fd00000000c02 */
[----:B------:R-:W-:-:S08]  /*0130*/  DFMA R6, R6, R6, R6 ;  /* 0x000000060606722b */ /* 0x000fd00000000006 */
[----:B------:R-:W-:-:S08]  /*0140*/  DFMA R6, R4, R6, R4 ;  /* 0x000000060406722b */ /* 0x000fd00000000004 */
[----:B------:R-:W-:-:S08]  /*0150*/  DMUL R4, R6, R6 ;  /* 0x0000000606047228 */ /* 0x000fd00000000000 */
[----:B------:R-:W-:Y:S01]  /*0160*/  DFMA R8, R4, -UR4, R8 ;  /* 0x8000000404087c2b */ /* 0x000fe20008000008 */
[----:B------:R-:W-:Y:S01]  /*0170*/  UMOV UR4, 0x1972f05a ;  /* 0x1972f05a00047882 */ /* 0x000fe20000000000 */
[----:B------:R-:W-:-:S06]  /*0180*/  UMOV UR5, 0x40c7a2fc ;  /* 0x40c7a2fc00057882 */ /* 0x000fcc0000000000 */
[----:B------:R-:W-:Y:S01]  /*0190*/  DFMA R8, R4, R8, -UR4 ;  /* 0x8000000404087e2b */ /* 0x000fe20008000008 */
[----:B------:R-:W-:Y:S01]  /*01a0*/  UMOV UR4, 0x1f7e5beb ;  /* 0x1f7e5beb00047882 */ /* 0x000fe20000000000 */
[----:B------:R-:W-:-:S06]  /*01b0*/  UMOV UR5, 0x407eba13 ;  /* 0x407eba1300057882 */ /* 0x000fcc0000000000 */
[----:B------:R-:W-:Y:S01]  /*01c0*/  DFMA R8, R4, R8, UR4 ;  /* 0x0000000404087e2b */ /* 0x000fe20008000008 */
        /* <DEDUP_REMOVED lines=17> */
[----:B------:R-:W-:-:S08]  /*02e0*/  DFMA R16, R6, R8, |R2| ;  /* 0x000000080610722b */ /* 0x000fd00000000402 */
[C---:B------:R-:W-:Y:S01]  /*02f0*/  DMUL R2, R16.reuse, UR4 ;  /* 0x0000000410027c28 */ /* 0x040fe20008000000 */
[----:B------:R-:W-:Y:S01]  /*0300*/  UMOV UR4, 0x54442d18 ;  /* 0x54442d1800047882 */ /* 0x000fe20000000000 */
[----:B------:R-:W-:Y:S01]  /*0310*/  UMOV UR5, 0x3ff921fb ;  /* 0x3ff921fb00057882 */ /* 0x000fe20000000000 */
[----:B------:R-:W-:-:S07]  /*0320*/  DSETP.GE.AND P0, PT, |R16|, 2.14748364800000000000e+09, PT ;  /* 0x41e000001000742a */ /* 0x000fce0003f06200 */
[----:B------:R-:W0:Y:S08]  /*0330*/  F2I.F64 R2, R2 ;  /* 0x0000000200027311 */ /* 0x000e300000301100 */
[----:B0-----:R-:W0:Y:S02]  /*0340*/  I2F.F64 R4, R2 ;  /* 0x0000000200047312 */ /* 0x001e240000201c00 */
[----:B0-----:R-:W-:Y:S01]  /*0350*/  DFMA R6, R4, -UR4, R16 ;  /* 0x8000000404067c2b */ /* 0x001fe20008000010 */
[----:B------:R-:W-:Y:S01]  /*0360*/  UMOV UR4, 0x33145c00 ;  /* 0x33145c0000047882 */ /* 0x000fe20000000000 */
[----:B------:R-:W-:-:S06]  /*0370*/  UMOV UR5, 0x3c91a626 ;  /* 0x3c91a62600057882 */ /* 0x000fcc0000000000 */
[----:B------:R-:W-:Y:S01]  /*0380*/  DFMA R6, R4, -UR4, R6 ;  /* 0x8000000404067c2b */ /* 0x000fe20008000006 */
[----:B------:R-:W-:Y:S01]  /*0390*/  UMOV UR4, 0x252049c0 ;  /* 0x252049c000047882 */ /* 0x000fe20000000000 */
[----:B------:R-:W-:-:S06]  /*03a0*/  UMOV UR5, 0x397b839a ;  /* 0x397b839a00057882 */ /* 0x000fcc0000000000 */
[----:B------:R-:W-:Y:S01]  /*03b0*/  DFMA R4, R4, -UR4, R6 ;  /* 0x8000000404047c2b */ /* 0x000fe20008000006 */
[----:B------:R-:W-:Y:S10]  /*03c0*/  @!P0 BRA `(.L_x_1) ;  /* 0x0000000000088947 */ /* 0x000ff40003800000 */
[----:B------:R-:W-:-:S07]  /*03d0*/  MOV R10, 0x3f0 ;  /* 0x000003f0000a7802 */ /* 0x000fce0000000f00 */
[----:B------:R-:W-:Y:S05]  /*03e0*/  CALL.REL.NOINC `($_Z4testd$__internal_trig_reduction_slowpathd) ;  /* 0x00000004006c7944 */ /* 0x000fea0003c00000 */
.L_x_1:
[----:B------:R-:W-:Y:S01]  /*03f0*/  LOP3.LUT R2, R2, 0x3, RZ, 0xc0, !PT ;  /* 0x0000000302027812 */ /* 0x000fe200078ec0ff */
[----:B------:R-:W-:Y:S01]  /*0400*/  UMOV UR4, 0x54442d18 ;  /* 0x54442d1800047882 */ /* 0x000fe20000000000 */
[----:B------:R-:W-:Y:S02]  /*0410*/  UMOV UR5, 0x3fe921fb ;  /* 0x3fe921fb00057882 */ /* 0x000fe40000000000 */
[----:B------:R-:W-:Y:S01]  /*0420*/  DADD R4, R4, -UR4 ;  /* 0x8000000404047e29 */ /* 0x000fe20008000000 */
[----:B------:R-:W-:Y:S01]  /*0430*/  UMOV UR5, 0x3ff921fb ;  /* 0x3ff921fb00057882 */ /* 0x000fe20000000000 */
[----:B------:R-:W0:Y:S06]  /*0440*/  I2F.F64.U32 R2, R2 ;  /* 0x0000000200027312 */ /* 0x000e2c0000201800 */
[----:B0-----:R-:W-:-:S08]  /*0450*/  DFMA R16, R2, UR4, R4 ;  /* 0x0000000402107c2b */ /* 0x001fd00008000004 */
[----:B------:R-:W-:-:S06]  /*0460*/  DSETP.GE.AND P0, PT, |R16|, 2.14748364800000000000e+09, PT ;  /* 0x41e000001000742a */ /* 0x000fcc0003f06200 */
[----:B------:R-:W-:-:S14]  /*0470*/  DSETP.EQ.OR P0, PT, |R16|, +INF , !P0 ;  /* 0x7ff000001000742a */ /* 0x000fdc0004702600 */
[----:B------:R-:W-:Y:S05]  /*0480*/  @P0 EXIT ;  /* 0x000000000000094d */ /* 0x000fea0003800000 */
[----:B------:R-:W-:-:S07]  /*0490*/  MOV R10, 0x4b0 ;  /* 0x000004b0000a7802 */ /* 0x000fce0000000f00 */
[----:B------:R-:W-:Y:S05]  /*04a0*/  CALL.REL.NOINC `($_Z4testd$__internal_trig_reduction_slowpathd) ;  /* 0x00000004003c7944 */ /* 0x000fea0003c00000 */
[----:B------:R-:W-:Y:S05]  /*04b0*/  EXIT ;  /* 0x000000000000794d */ /* 0x000fea0003800000 */
.L_x_0:
[----:B------:R-:W-:Y:S01]  /*04c0*/  UMOV UR4, 0xb5d9a628 ;  /* 0xb5d9a62800047882 */ /* 0x000fe20000000000 */
[----:B------:R-:W-:Y:S02]  /*04d0*/  UMOV UR5, 0x40161663 ;  /* 0x4016166300057882 */ /* 0x000fe40000000000 */
[----:B------:R-:W-:-:S14]  /*04e0*/  DSETP.GTU.AND P0, PT, |R2|, UR4, PT ;  /* 0x0000000402007e2a */ /* 0x000fdc000bf0c200 */
[----:B------:R-:W-:Y:S05]  /*04f0*/  @!P0 EXIT ;  /* 0x000000000000894d */ /* 0x000fea0003800000 */
[----:B------:R-:W-:Y:S01]  /*0500*/  DSETP.NEU.AND P0, PT, |R2|, +INF , PT ;  /* 0x7ff000000200742a */ /* 0x000fe20003f0d200 */
[----:B------:R-:W-:Y:S01]  /*0510*/  UMOV UR4, 0xc0c06ed ;  /* 0x0c0c06ed00047882 */ /* 0x000fe20000000000 */
[----:B------:R-:W-:-:S04]  /*0520*/  UMOV UR5, 0x40214ef3 ;  /* 0x40214ef300057882 */ /* 0x000fc80000000000 */
[----:B------:R-:W-:-:S14]  /*0530*/  DSETP.LE.OR P0, PT, |R2|, UR4, !P0 ;  /* 0x0000000402007e2a */ /* 0x000fdc000c703600 */
[----:B------:R-:W-:Y:S05]  /*0540*/  @P0 EXIT ;  /* 0x000000000000094d */ /* 0x000fea0003800000 */
[----:B------:R-:W-:Y:S01]  /*0550*/  DADD R6, -RZ, |R2| ;  /* 0x00000000ff067229 */ /* 0x000fe20000000502 */
[----:B------:R-:W-:Y:S01]  /*0560*/  UMOV UR4, 0x4be101dc ;  /* 0x4be101dc00047882 */ /* 0x000fe20000000000 */
[----:B------:R-:W-:-:S04]  /*0570*/  UMOV UR5, 0x418a86a6 ;  /* 0x418a86a600057882 */ /* 0x000fc80000000000 */
[----:B------:R-:W-:-:S04]  /*0580*/  IMAD.MOV.U32 R6, RZ, RZ, RZ ;  /* 0x000000ffff067224 */ /* 0x000fc800078e00ff */
[----:B------:R-:W0:Y:S02]  /*0590*/  MUFU.RCP64H R7, R7 ;  /* 0x0000000700077308 */ /* 0x000e240000001800 */
[----:B0-----:R-:W-:-:S08]  /*05a0*/  DFMA R4, R6, -|R2|, 1 ;  /* 0x3ff000000604742b */ /* 0x001fd00000000c02 */
[----:B------:R-:W-:-:S08]  /*05b0*/  DFMA R4, R4, R4, R4 ;  /* 0x000000040404722b */ /* 0x000fd00000000004 */
[----:B------:R-:W-:Y:S01]  /*05c0*/  DFMA R16, R6, R4, R6 ;  /* 0x000000040610722b */ /* 0x000fe20000000006 */
[----:B------:R-:W-:Y:S02]  /*05d0*/  IMAD.MOV.U32 R4, RZ, RZ, -0x6553a7ed ;  /* 0x9aac5813ff047424 */ /* 0x000fe400078e00ff */
[----:B------:R-:W-:-:S05]  /*05e0*/  IMAD.MOV.U32 R5, RZ, RZ, 0x415709c7 ;  /* 0x415709c7ff057424 */ /* 0x000fca00078e00ff */
[----:B------:R-:W-:-:S08]  /*05f0*/  DMUL R8, R16, R16 ;  /* 0x0000001010087228 */ /* 0x000fd00000000000 */
[----:B------:R-:W-:Y:S01]  /*0600*/  DFMA R4, R8, UR4, -R4 ;  /* 0x0000000408047c2b */ /* 0x000fe20008000804 */
        /* <DEDUP_REMOVED lines=43> */
.L_x_2:
[----:B------:R-:W-:Y:S01]  /*08c0*/  LOP3.LUT R2, R2, 0x3, RZ, 0xc0, !PT ;  /* 0x0000000302027812 */ /* 0x000fe200078ec0ff */
[----:B------:R-:W-:Y:S01]  /*08d0*/  UMOV UR4, 0x7f3321d2 ;  /* 0x7f3321d200047882 */ /* 0x000fe20000000000 */
[----:B------:R-:W-:Y:S02]  /*08e0*/  UMOV UR5, 0x4002d97c ;  /* 0x4002d97c00057882 */ /* 0x000fe40000000000 */
[----:B------:R-:W-:Y:S01]  /*08f0*/  DADD R4, R4, -UR4 ;  /* 0x8000000404047e29 */ /* 0x000fe20008000000 */
[----:B------:R-:W-:Y:S01]  /*0900*/  UMOV UR4, 0x54442d18 ;  /* 0x54442d1800047882 */ /* 0x000fe20000000000 */
[----:B------:R-:W0:Y:S01]  /*0910*/  I2F.F64.U32 R2, R2 ;  /* 0x0000000200027312 */ /* 0x000e220000201800 */
[----:B------:R-:W-:-:S05]  /*0920*/  UMOV UR5, 0x3ff921fb ;  /* 0x3ff921fb00057882 */ /* 0x000fca0000000000 */
[----:B0-----:R-:W-:-:S08]  /*0930*/  DFMA R16, R2, UR4, R4 ;  /* 0x0000000402107c2b */ /* 0x001fd00008000004 */
[----:B------:R-:W-:-:S06]  /*0940*/  DSETP.GE.AND P0, PT, |R16|, 2.14748364800000000000e+09, PT ;  /* 0x41e000001000742a */ /* 0x000fcc0003f06200 */
[----:B------:R-:W-:-:S14]  /*0950*/  DSETP.EQ.OR P0, PT, |R16|, +INF , !P0 ;  /* 0x7ff000001000742a */ /* 0x000fdc0004702600 */
[----:B------:R-:W-:Y:S05]  /*0960*/  @P0 EXIT ;  /* 0x000000000000094d */ /* 0x000fea0003800000 */
[----:B------:R-:W-:-:S07]  /*0970*/  MOV R10, 0x990 ;  /* 0x00000990000a7802 */ /* 0x000fce0000000f00 */
[----:B------:R-:W-:Y:S05]  /*0980*/  CALL.REL.NOINC `($_Z4testd$__internal_trig_reduction_slowpathd) ;  /* 0x0000000000047944 */ /* 0x000fea0003c00000 */
[----:B------:R-:W-:Y:S05]  /*0990*/  EXIT ;  /* 0x000000000000794d */ /* 0x000fea0003800000 */
        .type           $_Z4testd$__internal_trig_reduction_slowpathd,@function
        .size           $_Z4testd$__internal_trig_reduction_slowpathd,(.L_x_8 - $_Z4testd$__internal_trig_reduction_slowpathd)
$_Z4testd$__internal_trig_reduction_slowpathd:
[--C-:B------:R-:W-:Y:S01]  /*09a0*/  SHF.R.U32.HI R0, RZ, 0x14, R17.reuse ;  /* 0x00000014ff007819 */ /* 0x100fe20000011611 */
[----:B------:R-:W-:Y:S02]  /*09b0*/  IMAD.MOV.U32 R4, RZ, RZ, R16 ;  /* 0x000000ffff047224 */ /* 0x000fe400078e0010 */
[----:B------:R-:W-:Y:S01]  /*09c0*/  IMAD.MOV.U32 R5, RZ, RZ, R17 ;  /* 0x000000ffff057224 */ /* 0x000fe200078e0011 */
[----:B------:R-:W-:Y:S01]  /*09d0*/  LOP3.LUT R3, R0, 0x7ff, RZ, 0xc0, !PT ;  /* 0x000007ff00037812 */ /* 0x000fe200078ec0ff */
[----:B------:R-:W-:-:S03]  /*09e0*/  IMAD.MOV.U32 R2, RZ, RZ, RZ ;  /* 0x000000ffff027224 */ /* 0x000fc600078e00ff */
[----:B------:R-:W-:-:S13]  /*09f0*/  ISETP.NE.AND P0, PT, R3, 0x7ff, PT ;  /* 0x000007ff0300780c */ /* 0x000fda0003f05270 */
[----:B------:R-:W-:Y:S05]  /*0a00*/  @!P0 BRA `(.L_x_3) ;  /* 0x00000008002c8947 */ /* 0x000fea0003800000 */
[----:B------:R-:W-:Y:S01]  /*0a10*/  VIADD R2, R3, 0xfffffc00 ;  /* 0xfffffc0003027836 */ /* 0x000fe20000000000 */
[----:B------:R-:W-:-:S04]  /*0a20*/  CS2R R18, SRZ ;  /* 0x0000000000127805 */ /* 0x000fc8000001ff00 */
[----:B------:R-:W-:Y:S02]  /*0a30*/  SHF.R.U32.HI R8, RZ, 0x6, R2 ;  /* 0x00000006ff087819 */ /* 0x000fe40000011602 */
[----:B------:R-:W-:Y:S02]  /*0a40*/  ISETP.GE.U32.AND P0, PT, R2, 0x80, PT ;  /* 0x000000800200780c */ /* 0x000fe40003f06070 */
[C---:B------:R-:W-:Y:S02]  /*0a50*/  IADD3 R9, PT, PT, -R8.reuse, 0x13, RZ ;  /* 0x0000001308097810 */ /* 0x040fe40007ffe1ff */
[----:B------:R-:W-:Y:S02]  /*0a60*/  IADD3 R15, PT, PT, -R8, 0xf, RZ ;  /* 0x0000000f080f7810 */ /* 0x000fe40007ffe1ff */
[----:B------:R-:W-:-:S04]  /*0a70*/  SEL R9, R9, 0x12, P0 ;  /* 0x0000001209097807 */ /* 0x000fc80000000000 */
[----:B------:R-:W-:-:S13]  /*0a80*/  ISETP.GE.AND P0, PT, R15, R9, PT ;  /* 0x000000090f00720c */ /* 0x000fda0003f06270 */
[----:B------:R-:W-:Y:S05]  /*0a90*/  @P0 BRA `(.L_x_4) ;  /* 0x00000000008c0947 */ /* 0x000fea0003800000 */
[----:B------:R-:W0:Y:S01]  /*0aa0*/  LDC.64 R2, c[0x4][RZ] ;  /* 0x01000000ff027b82 */ /* 0x000e220000000a00 */
[C---:B------:R-:W-:Y:S01]  /*0ab0*/  SHF.L.U64.HI R13, R4.reuse, 0xb, R5 ;  /* 0x0000000b040d7819 */ /* 0x040fe20000010205 */
[----:B------:R-:W-:Y:S01]  /*0ac0*/  IMAD.SHL.U32 R11, R4, 0x800, RZ ;  /* 0x00000800040b7824 */ /* 0x000fe200078e00ff */
[----:B------:R-:W-:Y:S01]  /*0ad0*/  IADD3 R14, PT, PT, RZ, -R8, -R9 ;  /* 0x80000008ff0e7210 */ /* 0x000fe20007ffe809 */
[----:B------:R-:W-:Y:S01]  /*0ae0*/  IMAD.MOV.U32 R12, RZ, RZ, RZ ;  /* 0x000000ffff0c7224 */ /* 0x000fe200078e00ff */
[----:B------:R-:W-:Y:S02]  /*0af0*/  CS2R R18, SRZ ;  /* 0x0000000000127805 */ /* 0x000fe4000001ff00 */
[----:B------:R-:W-:Y:S01]  /*0b00*/  LOP3.LUT R13, R13, 0x80000000, RZ, 0xfc, !PT ;  /* 0x800000000d0d7812 */ /* 0x000fe200078efcff */
[----:B------:R-:W1:Y:S01]  /*0b10*/  LDCU.64 UR4, c[0x0][0x358] ;  /* 0x00006b00ff0477ac */ /* 0x000e620008000a00 */
[----:B------:R-:W-:-:S05]  /*0b20*/  NOP ;  /* 0x0000000000007918 */ /* 0x000fca0000000000 */
.L_x_5:
[----:B0-----:R-:W-:-:S06]  /*0b30*/  IMAD.WIDE R4, R15, 0x8, R2 ;  /* 0x000000080f047825 */ /* 0x001fcc00078e0202 */
[----:B-1----:R-:W2:Y:S01]  /*0b40*/  LDG.E.64.CONSTANT R4, desc[UR4][R4.64] ;  /* 0x0000000404047981 */ /* 0x002ea2000c1e9b00 */
[----:B------:R-:W-:Y:S02]  /*0b50*/  IMAD.MOV.U32 R6, RZ, RZ, R18 ;  /* 0x000000ffff067224 */ /* 0x000fe400078e0012 */
[----:B------:R-:W-:Y:S02]  /*0b60*/  IMAD.MOV.U32 R7, RZ, RZ, R19 ;  /* 0x000000ffff077224 */ /* 0x000fe400078e0013 */
[----:B------:R-:W-:Y:S02]  /*0b70*/  VIADD R14, R14, 0x1 ;  /* 0x000000010e0e7836 */ /* 0x000fe40000000000 */
[----:B------:R-:W-:Y:S02]  /*0b80*/  VIADD R15, R15, 0x1 ;  /* 0x000000010f0f7836 */ /* 0x000fe40000000000 */
[----:B--2---:R-:W-:-:S04]  /*0b90*/  IMAD.WIDE.U32 R6, P2, R4, R11, R6 ;  /* 0x0000000b04067225 */ /* 0x004fc80007840006 */
[----:B------:R-:W-:Y:S02]  /*0ba0*/  IMAD R19, R4, R13, RZ ;  /* 0x0000000d04137224 */ /* 0x000fe400078e02ff */
[CC--:B------:R-:W-:Y:S02]  /*0bb0*/  IMAD R16, R5.reuse, R11.reuse, RZ ;  /* 0x0000000b05107224 */ /* 0x0c0fe400078e02ff */
[----:B------:R-:W-:Y:S01]  /*0bc0*/  IMAD.HI.U32 R21, R5, R11, RZ ;  /* 0x0000000b05157227 */ /* 0x000fe200078e00ff */
[----:B------:R-:W-:-:S03]  /*0bd0*/  IADD3 R7, P0, PT, R19, R7, RZ ;  /* 0x0000000713077210 */ /* 0x000fc60007f1e0ff */
[----:B------:R-:W-:Y:S01]  /*0be0*/  IMAD R19, R12, 0x8, R1 ;  /* 0x000000080c137824 */ /* 0x000fe200078e0201 */
[----:B------:R-:W-:Y:S01]  /*0bf0*/  IADD3 R7, P1, PT, R16, R7, RZ ;  /* 0x0000000710077210 */ /* 0x000fe20007f3e0ff */
[----:B------:R-:W-:-:S04]  /*0c00*/  IMAD.HI.U32 R16, R4, R13, RZ ;  /* 0x0000000d04107227 */ /* 0x000fc800078e00ff */
[----:B------:R-:W-:Y:S01]  /*0c10*/  IMAD.X R4, RZ, RZ, R16, P2 ;  /* 0x000000ffff047224 */ /* 0x000fe200010e0610 */
[----:B------:R0:W-:Y:S01]  /*0c20*/  STL.64 [R19], R6 ;  /* 0x0000000613007387 */ /* 0x0001e20000100a00 */
[----:B------:R-:W-:-:S03]  /*0c30*/  IMAD.HI.U32 R16, R5, R13, RZ ;  /* 0x0000000d05107227 */ /* 0x000fc600078e00ff */
[----:B------:R-:W-:Y:S01]  /*0c40*/  IADD3.X R4, P0, PT, R21, R4, RZ, P0, !PT ;  /* 0x0000000415047210 */ /* 0x000fe2000071e4ff */
[----:B------:R-:W-:Y:S02]  /*0c50*/  IMAD R5, R5, R13, RZ ;  /* 0x0000000d05057224 */ /* 0x000fe400078e02ff */
[----:B------:R-:W-:-:S03]  /*0c60*/  VIADD R12, R12, 0x1 ;  /* 0x000000010c0c7836 */ /* 0x000fc60000000000 */
[----:B------:R-:W-:Y:S01]  /*0c70*/  IADD3.X R18, P1, PT, R5, R4, RZ, P1, !PT ;  /* 0x0000000405127210 */ /* 0x000fe20000f3e4ff */
[----:B------:R-:W-:Y:S01]  /*0c80*/  IMAD.X R4, RZ, RZ, R16, P0 ;  /* 0x000000ffff047224 */ /* 0x000fe200000e0610 */
[----:B------:R-:W-:-:S03]  /*0c90*/  ISETP.NE.AND P0, PT, R14, -0xf, PT ;  /* 0xfffffff10e00780c */ /* 0x000fc60003f05270 */
[----:B0-----:R-:W-:-:S10]  /*0ca0*/  IMAD.X R19, RZ, RZ, R4, P1 ;  /* 0x000000ffff137224 */ /* 0x001fd400008e0604 */
[----:B------:R-:W-:Y:S05]  /*0cb0*/  @P0 BRA `(.L_x_5) ;  /* 0xfffffffc009c0947 */ /* 0x000fea000383ffff */
[----:B------:R-:W-:-:S07]  /*0cc0*/  IMAD.MOV.U32 R15, RZ, RZ, R9 ;  /* 0x000000ffff0f7224 */ /* 0x000fce00078e0009 */
.L_x_4:
[----:B------:R-:W-:Y:S01]  /*0cd0*/  LOP3.LUT P0, R23, R0, 0x3f, RZ, 0xc0, !PT ;  /* 0x0000003f00177812 */ /* 0x000fe2000780c0ff */
[----:B------:R-:W-:-:S04]  /*0ce0*/  IMAD.IADD R0, R8, 0x1, R15 ;  /* 0x0000000108007824 */ /* 0x000fc800078e020f */
[----:B------:R-:W-:-:S05]  /*0cf0*/  IMAD.U32 R21, R0, 0x8, R1 ;  /* 0x0000000800157824 */ /* 0x000fca00078e0001 */
[----:B------:R0:W-:Y:S04]  /*0d00*/  STL.64 [R21+-0x78], R18 ;  /* 0xffff881215007387 */ /* 0x0001e80000100a00 */
[----:B------:R-:W2:Y:S04]  /*0d10*/  @P0 LDL.64 R8, [R1+0x8] ;  /* 0x0000080001080983 */ /* 0x000ea80000100a00 */
[----:B------:R-:W3:Y:S04]  /*0d20*/  LDL.64 R4, [R1+0x10] ;  /* 0x0000100001047983 */ /* 0x000ee80000100a00 */
[----:B------:R-:W4:Y:S01]  /*0d30*/  LDL.64 R2, [R1+0x18] ;  /* 0x0000180001027983 */ /* 0x000f220000100a00 */
[----:B------:R-:W-:-:S02]  /*0d40*/  @P0 LOP3.LUT R0, R23, 0x3f, RZ, 0x3c, !PT ;  /* 0x0000003f17000812 */ /* 0x000fc400078e3cff */
[--C-:B--2---:R-:W-:Y:S02]  /*0d50*/  @P0 SHF.R.U64 R7, R8, 0x1, R9.reuse ;  /* 0x0000000108070819 */ /* 0x104fe40000001209 */
[----:B------:R-:W-:Y:S02]  /*0d60*/  @P0 SHF.R.U32.HI R9, RZ, 0x1, R9 ;  /* 0x00000001ff090819 */ /* 0x000fe40000011609 */
[C---:B---3--:R-:W-:Y:S02]  /*0d70*/  @P0 SHF.L.U32 R11, R4.reuse, R23, RZ ;  /* 0x00000017040b0219 */ /* 0x048fe400000006ff */
[----:B------:R-:W-:Y:S02]  /*0d80*/  @P0 SHF.R.U64 R6, R7, R0, R9 ;  /* 0x0000000007060219 */ /* 0x000fe40000001209 */
[--C-:B------:R-:W-:Y:S02]  /*0d90*/  @P0 SHF.R.U32.HI R15, RZ, 0x1, R5.reuse ;  /* 0x00000001ff0f0819 */ /* 0x100fe40000011605 */
[----:B------:R-:W-:-:S02]  /*0da0*/  @P0 SHF.R.U64 R13, R4, 0x1, R5 ;  /* 0x00000001040d0819 */ /* 0x000fc40000001205 */
[-C--:B------:R-:W-:Y:S02]  /*0db0*/  @P0 SHF.L.U64.HI R8, R4, R23.reuse, R5 ;  /* 0x0000001704080219 */ /* 0x080fe40000010205 */
[----:B------:R-:W-:Y:S02]  /*0dc0*/  @P0 SHF.R.U32.HI R7, RZ, R0, R9 ;  /* 0x00000000ff070219 */ /* 0x000fe40000011609 */
[----:B------:R-:W-:Y:S02]  /*0dd0*/  @P0 LOP3.LUT R4, R11, R6, RZ, 0xfc, !PT ;  /* 0x000000060b040212 */ /* 0x000fe400078efcff */
[----:B----4-:R-:W-:Y:S02]  /*0de0*/  @P0 SHF.L.U32 R9, R2, R23, RZ ;  /* 0x0000001702090219 */ /* 0x010fe400000006ff */
[----:B------:R-:W-:Y:S02]  /*0df0*/  @P0 SHF.R.U64 R12, R13, R0, R15 ;  /* 0x000000000d0c0219 */ /* 0x000fe4000000120f */
[----:B------:R-:W-:Y:S01]  /*0e00*/  @P0 LOP3.LUT R5, R8, R7, RZ, 0xfc, !PT ;  /* 0x0000000708050212 */ /* 0x000fe200078efcff */
[----:B------:R-:W-:Y:S01]  /*0e10*/  IMAD.SHL.U32 R8, R4, 0x4, RZ ;  /* 0x0000000404087824 */ /* 0x000fe200078e00ff */
[----:B------:R-:W-:-:S02]  /*0e20*/  @P0 SHF.L.U64.HI R7, R2, R23, R3 ;  /* 0x0000001702070219 */ /* 0x000fc40000010203 */
[----:B------:R-:W-:Y:S02]  /*0e30*/  @P0 LOP3.LUT R2, R9, R12, RZ, 0xfc, !PT ;  /* 0x0000000c09020212 */ /* 0x000fe400078efcff */
[----:B------:R-:W-:Y:S02]  /*0e40*/  @P0 SHF.R.U32.HI R0, RZ, R0, R15 ;  /* 0x00000000ff000219 */ /* 0x000fe4000001160f */
[----:B------:R-:W-:Y:S02]  /*0e50*/  SHF.L.U64.HI R9, R4, 0x2, R5 ;  /* 0x0000000204097819 */ /* 0x000fe40000010205 */
[----:B------:R-:W-:Y:S02]  /*0e60*/  @P0 LOP3.LUT R3, R7, R0, RZ, 0xfc, !PT ;  /* 0x0000000007030212 */ /* 0x000fe400078efcff */
[----:B------:R-:W-:Y:S02]  /*0e70*/  SHF.L.W.U32.HI R5, R5, 0x2, R2 ;  /* 0x0000000205057819 */ /* 0x000fe40000010e02 */
[----:B------:R-:W-:-:S02]  /*0e80*/  IADD3 RZ, P0, PT, RZ, -R8, RZ ;  /* 0x80000008ffff7210 */ /* 0x000fc40007f1e0ff */
[----:B------:R-:W-:Y:S02]  /*0e90*/  LOP3.LUT R0, RZ, R9, RZ, 0x33, !PT ;  /* 0x00000009ff007212 */ /* 0x000fe400078e33ff */
[----:B------:R-:W-:Y:S02]  /*0ea0*/  SHF.L.W.U32.HI R2, R2, 0x2, R3 ;  /* 0x0000000202027819 */ /* 0x000fe40000010e03 */
[----:B------:R-:W-:Y:S02]  /*0eb0*/  LOP3.LUT R6, RZ, R5, RZ, 0x33, !PT ;  /* 0x00000005ff067212 */ /* 0x000fe400078e33ff */
[----:B------:R-:W-:Y:S02]  /*0ec0*/  IADD3.X R4, P0, PT, RZ, R0, RZ, P0, !PT ;  /* 0x00000000ff047210 */ /* 0x000fe4000071e4ff */
[----:B------:R-:W-:Y:S02]  /*0ed0*/  LOP3.LUT R0, RZ, R2, RZ, 0x33, !PT ;  /* 0x00000002ff007212 */ /* 0x000fe400078e33ff */
[----:B------:R-:W-:-:S02]  /*0ee0*/  IADD3.X R6, P1, PT, RZ, R6, RZ, P0, !PT ;  /* 0x00000006ff067210 */ /* 0x000fc4000073e4ff */
[----:B------:R-:W-:-:S03]  /*0ef0*/  ISETP.GT.U32.AND P2, PT, R5, -0x1, PT ;  /* 0xffffffff0500780c */ /* 0x000fc60003f44070 */
[----:B------:R-:W-:Y:S01]  /*0f00*/  IMAD.X R7, RZ, RZ, R0, P1 ;  /* 0x000000ffff077224 */ /* 0x000fe200008e0600 */
[----:B------:R-:W-:-:S04]  /*0f10*/  ISETP.GT.AND.EX P0, PT, R2, -0x1, PT, P2 ;  /* 0xffffffff0200780c */ /* 0x000fc80003f04320 */
[----:B------:R-:W-:Y:S02]  /*0f20*/  SEL R12, R2, R7, P0 ;  /* 0x00000007020c7207 */ /* 0x000fe40000000000 */
[----:B------:R-:W-:Y:S02]  /*0f30*/  SEL R7, R5, R6, P0 ;  /* 0x0000000605077207 */ /* 0x000fe40000000000 */
[----:B------:R-:W-:Y:S02]  /*0f40*/  ISETP.NE.U32.AND P1, PT, R12, RZ, PT ;  /* 0x000000ff0c00720c */ /* 0x000fe40003f25070 */
[----:B------:R-:W-:Y:S02]  /*0f50*/  SEL R9, R9, R4, P0 ;  /* 0x0000000409097207 */ /* 0x000fe40000000000 */
[----:B------:R-:W-:Y:S01]  /*0f60*/  SEL R5, R7, R12, !P1 ;  /* 0x0000000c07057207 */ /* 0x000fe20004800000 */
[----:B------:R-:W-:-:S05]  /*0f70*/  @!P0 IMAD.MOV R8, RZ, RZ, -R8 ;  /* 0x000000ffff088224 */ /* 0x000fca00078e0a08 */
[----:B------:R-:W1:Y:S02]  /*0f80*/  FLO.U32 R5, R5 ;  /* 0x0000000500057300 */ /* 0x000e6400000e0000 */
[C---:B-1----:R-:W-:Y:S02]  /*0f90*/  IADD3 R6, PT, PT, -R5.reuse, 0x1f, RZ ;  /* 0x0000001f05067810 */ /* 0x042fe40007ffe1ff */
[----:B------:R-:W-:-:S03]  /*0fa0*/  IADD3 R0, PT, PT, -R5, 0x3f, RZ ;  /* 0x0000003f05007810 */ /* 0x000fc60007ffe1ff */
[----:B------:R-:W-:-:S05]  /*0fb0*/  @P1 IMAD.MOV R0, RZ, RZ, R6 ;  /* 0x000000ffff001224 */ /* 0x000fca00078e0206 */
[----:B------:R-:W-:-:S13]  /*0fc0*/  ISETP.NE.AND P1, PT, R0, RZ, PT ;  /* 0x000000ff0000720c */ /* 0x000fda0003f25270 */
[----:B0-----:R-:W-:Y:S05]  /*0fd0*/  @!P1 BRA `(.L_x_6) ;  /* 0x0000000000289947 */ /* 0x001fea0003800000 */
[----:B------:R-:W-:Y:S02]  /*0fe0*/  LOP3.LUT R4, R0, 0x3f, RZ, 0xc0, !PT ;  /* 0x0000003f00047812 */ /* 0x000fe400078ec0ff */
[--C-:B------:R-:W-:Y:S02]  /*0ff0*/  SHF.R.U64 R6, R8, 0x1, R9.reuse ;  /* 0x0000000108067819 */ /* 0x100fe40000001209 */
[----:B------:R-:W-:Y:S02]  /*1000*/  SHF.R.U32.HI R8, RZ, 0x1, R9 ;  /* 0x00000001ff087819 */ /* 0x000fe40000011609 */
[----:B------:R-:W-:Y:S02]  /*1010*/  LOP3.LUT R5, R0, 0x3f, RZ, 0xc, !PT ;  /* 0x0000003f00057812 */ /* 0x000fe400078e0cff */
[CC--:B------:R-:W-:Y:S02]  /*1020*/  SHF.L.U64.HI R12, R7.reuse, R4.reuse, R12 ;  /* 0x00000004070c7219 */ /* 0x0c0fe4000001020c */
[----:B------:R-:W-:-:S02]  /*1030*/  SHF.L.U32 R7, R7, R4, RZ ;  /* 0x0000000407077219 */ /* 0x000fc400000006ff */
[-CC-:B------:R-:W-:Y:S02]  /*1040*/  SHF.R.U64 R4, R6, R5.reuse, R8.reuse ;  /* 0x0000000506047219 */ /* 0x180fe40000001208 */
[----:B------:R-:W-:Y:S02]  /*1050*/  SHF.R.U32.HI R5, RZ, R5, R8 ;  /* 0x00000005ff057219 */ /* 0x000fe40000011608 */
[----:B------:R-:W-:Y:S02]  /*1060*/  LOP3.LUT R7, R7, R4, RZ, 0xfc, !PT ;  /* 0x0000000407077212 */ /* 0x000fe400078efcff */
[----:B------:R-:W-:-:S07]  /*1070*/  LOP3.LUT R12, R12, R5, RZ, 0xfc, !PT ;  /* 0x000000050c0c7212 */ /* 0x000fce00078efcff */
.L_x_6:
[----:B------:R-:W-:-:S04]  /*1080*/  IMAD.WIDE.U32 R8, R7, 0x2168c235, RZ ;  /* 0x2168c23507087825 */ /* 0x000fc800078e00ff */
[----:B------:R-:W-:Y:S01]  /*1090*/  IMAD.MOV.U32 R4, RZ, RZ, R9 ;  /* 0x000000ffff047224 */ /* 0x000fe200078e0009 */
[----:B------:R-:W-:Y:S01]  /*10a0*/  IADD3 RZ, P1, PT, R8, R8, RZ ;  /* 0x0000000808ff7210 */ /* 0x000fe20007f3e0ff */
[----:B------:R-:W-:Y:S02]  /*10b0*/  IMAD.MOV.U32 R5, RZ, RZ, RZ ;  /* 0x000000ffff057224 */ /* 0x000fe400078e00ff */
[----:B------:R-:W-:-:S04]  /*10c0*/  IMAD.HI.U32 R6, R12, -0x36f0255e, RZ ;  /* 0xc90fdaa20c067827 */ /* 0x000fc800078e00ff */
[----:B------:R-:W-:-:S04]  /*10d0*/  IMAD.WIDE.U32 R4, R7, -0x36f0255e, R4 ;  /* 0xc90fdaa207047825 */ /* 0x000fc800078e0004 */
[C---:B------:R-:W-:Y:S02]  /*10e0*/  IMAD R7, R12.reuse, -0x36f0255e, RZ ;  /* 0xc90fdaa20c077824 */ /* 0x040fe400078e02ff */
[----:B------:R-:W-:-:S04]  /*10f0*/  IMAD.WIDE.U32 R4, P2, R12, 0x2168c235, R4 ;  /* 0x2168c2350c047825 */ /* 0x000fc80007840004 */
[----:B------:R-:W-:Y:S01]  /*1100*/  IMAD.X R6, RZ, RZ, R6, P2 ;  /* 0x000000ffff067224 */ /* 0x000fe200010e0606 */
[----:B------:R-:W-:Y:S02]  /*1110*/  IADD3 R5, P2, PT, R7, R5, RZ ;  /* 0x0000000507057210 */ /* 0x000fe40007f5e0ff */
[----:B------:R-:W-:Y:S02]  /*1120*/  IADD3.X RZ, P1, PT, R4, R4, RZ, P1, !PT ;  /* 0x0000000404ff7210 */ /* 0x000fe40000f3e4ff */
[C---:B------:R-:W-:Y:S01]  /*1130*/  ISETP.GT.U32.AND P3, PT, R5.reuse, RZ, PT ;  /* 0x000000ff0500720c */ /* 0x040fe20003f64070 */
[----:B------:R-:W-:Y:S01]  /*1140*/  IMAD.X R6, RZ, RZ, R6, P2 ;  /* 0x000000ffff067224 */ /* 0x000fe200010e0606 */
[----:B------:R-:W-:-:S04]  /*1150*/  IADD3.X R4, P2, PT, R5, R5, RZ, P1, !PT ;  /* 0x0000000505047210 */ /* 0x000fc80000f5e4ff */
[C---:B------:R-:W-:Y:S01]  /*1160*/  ISETP.GT.AND.EX P1, PT, R6.reuse, RZ, PT, P3 ;  /* 0x000000ff0600720c */ /* 0x040fe20003f24330 */
[----:B------:R-:W-:-:S03]  /*1170*/  IMAD.X R7, R6, 0x1, R6, P2 ;  /* 0x0000000106077824 */ /* 0x000fc600010e0606 */
[----:B------:R-:W-:Y:S02]  /*1180*/  SEL R4, R4, R5, P1 ;  /* 0x0000000504047207 */ /* 0x000fe40000800000 */
[----:B------:R-:W-:Y:S02]  /*1190*/  SEL R5, R7, R6, P1 ;  /* 0x0000000607057207 */ /* 0x000fe40000800000 */
[----:B------:R-:W-:Y:S02]  /*11a0*/  IADD3 R4, P2, PT, R4, 0x1, RZ ;  /* 0x0000000104047810 */ /* 0x000fe40007f5e0ff */
[----:B------:R-:W-:Y:S02]  /*11b0*/  SEL R7, RZ, 0xffffffff, !P1 ;  /* 0xffffffffff077807 */ /* 0x000fe40004800000 */
[----:B------:R-:W-:Y:S01]  /*11c0*/  LOP3.LUT P1, R17, R17, 0x80000000, RZ, 0xc0, !PT ;  /* 0x8000000011117812 */ /* 0x000fe2000782c0ff */
[----:B------:R-:W-:Y:S02]  /*11d0*/  IMAD.X R5, RZ, RZ, R5, P2 ;  /* 0x000000ffff057224 */ /* 0x000fe400010e0605 */
[----:B------:R-:W-:Y:S01]  /*11e0*/  IMAD.IADD R0, R7, 0x1, -R0 ;  /* 0x0000000107007824 */ /* 0x000fe200078e0a00 */
[----:B------:R-:W-:-:S02]  /*11f0*/  SHF.R.U32.HI R7, RZ, 0x1e, R3 ;  /* 0x0000001eff077819 */ /* 0x000fc40000011603 */
[----:B------:R-:W-:Y:S01]  /*1200*/  SHF.R.U64 R4, R4, 0xa, R5 ;  /* 0x0000000a04047819 */ /* 0x000fe20000001205 */
[----:B------:R-:W-:Y:S01]  /*1210*/  IMAD.SHL.U32 R0, R0, 0x100000, RZ ;  /* 0x0010000000007824 */ /* 0x000fe200078e00ff */
[----:B------:R-:W-:Y:S02]  /*1220*/  LEA.HI R2, R2, R7, RZ, 0x1 ;  /* 0x0000000702027211 */ /* 0x000fe400078f08ff */
[----:B------:R-:W-:Y:S02]  /*1230*/  IADD3 R4, P2, PT, R4, 0x1, RZ ;  /* 0x0000000104047810 */ /* 0x000fe40007f5e0ff */
[----:B------:R-:W-:Y:S01]  /*1240*/  @!P0 LOP3.LUT R17, R17, 0x80000000, RZ, 0x3c, !PT ;  /* 0x8000000011118812 */ /* 0x000fe200078e3cff */
[----:B------:R-:W-:Y:S01]  /*1250*/  @P1 IMAD.MOV R2, RZ, RZ, -R2 ;  /* 0x000000ffff021224 */ /* 0x000fe200078e0a02 */
[----:B------:R-:W-:-:S04]  /*1260*/  LEA.HI.X R5, R5, RZ, RZ, 0x16, P2 ;  /* 0x000000ff05057211 */ /* 0x000fc800010fb4ff */
[--C-:B------:R-:W-:Y:S02]  /*1270*/  SHF.R.U64 R4, R4, 0x1, R5.reuse ;  /* 0x0000000104047819 */ /* 0x100fe40000001205 */
[----:B------:R-:W-:Y:S02]  /*1280*/  SHF.R.U32.HI R3, RZ, 0x1, R5 ;  /* 0x00000001ff037819 */ /* 0x000fe40000011605 */
[----:B------:R-:W-:-:S04]  /*1290*/  IADD3 R4, P2, P3, RZ, RZ, R4 ;  /* 0x000000ffff047210 */ /* 0x000fc80007b5e004 */
[----:B------:R-:W-:-:S04]  /*12a0*/  IADD3.X R0, PT, PT, R0, 0x3fe00000, R3, P2, P3 ;  /* 0x3fe0000000007810 */ /* 0x000fc800017e6403 */
[----:B------:R-:W-:-:S07]  /*12b0*/  LOP3.LUT R5, R0, R17, RZ, 0xfc, !PT ;  /* 0x0000001100057212 */ /* 0x000fce00078efcff */
.L_x_3:
[----:B------:R-:W-:-:S04]  /*12c0*/  IMAD.MOV.U32 R11, RZ, RZ, 0x0 ;  /* 0x00000000ff0b7424 */ /* 0x000fc800078e00ff */
[----:B------:R-:W-:Y:S05]  /*12d0*/  RET.REL.NODEC R10 `(_Z4testd) ;  /* 0xffffffec0a487950 */ /* 0x000fea0003c3ffff */
.L_x_7:
[----:B------:R-:W-:-:S00]  /*12e0*/  BRA `(.L_x_7) ;  /* 0xfffffffc00fc7947 */ /* 0x000fc0000383ffff */
[----:B------:R-:W-:-:S00]  /*12f0*/  NOP ;  /* 0x0000000000007918 */ /* 0x000fc00000000000 */
        /* <DEDUP_REMOVED lines=8> */
.L_x_8:


//--------------------- .nv.global.init           --------------------------
	.section	.nv.global.init,"aw",@progbits
	.align	8
.nv.global.init:
	.type		__cudart_i2opi_d,@object
	.size		__cudart_i2opi_d,(.L_0 - __cudart_i2opi_d)
__cudart_i2opi_d:
        /*0000*/ 	.byte	0x08, 0x5d, 0x8d, 0x1f, 0xb1, 0x5f, 0xfb, 0x6b, 0xea, 0x92, 0x52, 0x8a, 0xf7, 0x39, 0x07, 0x3d
        /* <DEDUP_REMOVED lines=8> */
.L_0:


//--------------------- .nv.shared.reserved.0     --------------------------
	.section	.nv.shared.reserved.0,"aw",@nobits
	.weak		__nv_reservedSMEM_offset_0_alias
	.size		__nv_reservedSMEM_offset_0_alias, 0, 64
	.other		__nv_reservedSMEM_offset_0_alias,@"STO_CUDA_RESERVED_SHARED STV_DEFAULT"
__nv_reservedSMEM_offset_0_alias:
	.zero		0
	.zero		64


//--------------------- .nv.constant0._Z4testd    --------------------------
	.section	.nv.constant0._Z4testd,"a",@progbits
	.sectionflags	@""
	.align	4
.nv.constant0._Z4testd:
	.zero		904


//--------------------- SYMBOLS --------------------------

	.type		.nv.reservedSmem.offset0,@object
	.size		.nv.reservedSmem.offset0,0x4
